//
// Generated by NVIDIA NVVM Compiler
//
// Compiler Build ID: CL-36424714
// Cuda compilation tools, release 13.0, V13.0.88
// Based on NVVM 20.0.0
//

.version 9.0
.target sm_100
.address_size 64

	// .globl	_Z9matmul_blILi64ELi64ELi4ELi16EEvPfS0_S0_iii
.extern .func __assertfail
(
	.param .b64 __assertfail_param_0,
	.param .b64 __assertfail_param_1,
	.param .b32 __assertfail_param_2,
	.param .b64 __assertfail_param_3,
	.param .b64 __assertfail_param_4
)
;
.global .align 1 .b8 __unnamed_1[114] = {118, 111, 105, 100, 32, 109, 97, 116, 109, 117, 108, 95, 98, 108, 40, 102, 108, 111, 97, 116, 32, 42, 44, 32, 102, 108, 111, 97, 116, 32, 42, 44, 32, 102, 108, 111, 97, 116, 32, 42, 44, 32, 105, 110, 116, 44, 32, 105, 110, 116, 44, 32, 105, 110, 116, 41, 32, 91, 119, 105, 116, 104, 32, 105, 110, 116, 32, 66, 77, 32, 61, 32, 54, 52, 59, 32, 105, 110, 116, 32, 66, 78, 32, 61, 32, 54, 52, 59, 32, 105, 110, 116, 32, 66, 75, 32, 61, 32, 52, 59, 32, 105, 110, 116, 32, 84, 77, 32, 61, 32, 49, 54, 93};
// _ZZ9matmul_blILi64ELi64ELi4ELi16EEvPfS0_S0_iiiE7sharedA has been demoted
// _ZZ9matmul_blILi64ELi64ELi4ELi16EEvPfS0_S0_iiiE7sharedB has been demoted
.global .align 1 .b8 $str[22] = {66, 77, 32, 42, 32, 66, 75, 32, 61, 61, 32, 98, 108, 111, 99, 107, 68, 105, 109, 46, 120};
.global .align 1 .b8 $str$1[27] = {47, 116, 109, 112, 47, 115, 97, 115, 115, 95, 99, 117, 95, 100, 56, 109, 53, 112, 49, 105, 98, 47, 107, 46, 99, 117};

.visible .entry _Z9matmul_blILi64ELi64ELi4ELi16EEvPfS0_S0_iii(
	.param .u64 .ptr .align 1 _Z9matmul_blILi64ELi64ELi4ELi16EEvPfS0_S0_iii_param_0,
	.param .u64 .ptr .align 1 _Z9matmul_blILi64ELi64ELi4ELi16EEvPfS0_S0_iii_param_1,
	.param .u64 .ptr .align 1 _Z9matmul_blILi64ELi64ELi4ELi16EEvPfS0_S0_iii_param_2,
	.param .u32 _Z9matmul_blILi64ELi64ELi4ELi16EEvPfS0_S0_iii_param_3,
	.param .u32 _Z9matmul_blILi64ELi64ELi4ELi16EEvPfS0_S0_iii_param_4,
	.param .u32 _Z9matmul_blILi64ELi64ELi4ELi16EEvPfS0_S0_iii_param_5
)
{
	.reg .pred 	%p<4>;
	.reg .b32 	%r<57>;
	.reg .b32 	%f<201>;
	.reg .b64 	%rd<94>;
	// demoted variable
	.shared .align 4 .b8 _ZZ9matmul_blILi64ELi64ELi4ELi16EEvPfS0_S0_iiiE7sharedA[1024];
	// demoted variable
	.shared .align 4 .b8 _ZZ9matmul_blILi64ELi64ELi4ELi16EEvPfS0_S0_iiiE7sharedB[1024];
	ld.param.u64 	%rd7, [_Z9matmul_blILi64ELi64ELi4ELi16EEvPfS0_S0_iii_param_0];
	ld.param.u64 	%rd8, [_Z9matmul_blILi64ELi64ELi4ELi16EEvPfS0_S0_iii_param_1];
	ld.param.u32 	%r11, [_Z9matmul_blILi64ELi64ELi4ELi16EEvPfS0_S0_iii_param_4];
	ld.param.u32 	%r12, [_Z9matmul_blILi64ELi64ELi4ELi16EEvPfS0_S0_iii_param_5];
	mov.u32 	%r13, %ctaid.y;
	mov.u32 	%r14, %ctaid.x;
	mov.u32 	%r1, %tid.x;
	and.b32  	%r2, %r1, 63;
	mul.lo.s32 	%r15, %r13, %r11;
	shl.b32 	%r3, %r15, 6;
	shl.b32 	%r4, %r14, 6;
	mov.u32 	%r16, %ntid.x;
	setp.eq.s32 	%p1, %r16, 256;
	@%p1 bra 	$L__BB0_2;
	mov.u64 	%rd10, $str;
	cvta.global.u64 	%rd11, %rd10;
	mov.u64 	%rd12, $str$1;
	cvta.global.u64 	%rd13, %rd12;
	mov.u64 	%rd14, __unnamed_1;
	cvta.global.u64 	%rd15, %rd14;
	{ // callseq 0, 0
	.param .b64 param0;
	st.param.b64 	[param0], %rd11;
	.param .b64 param1;
	st.param.b64 	[param1], %rd13;
	.param .b32 param2;
	st.param.b32 	[param2], 36;
	.param .b64 param3;
	st.param.b64 	[param3], %rd15;
	.param .b64 param4;
	st.param.b64 	[param4], 1;
	call.uni 
	__assertfail, 
	(
	param0, 
	param1, 
	param2, 
	param3, 
	param4
	);
	} // callseq 0
$L__BB0_2:
	shr.u32 	%r5, %r1, 2;
	setp.lt.s32 	%p2, %r11, 1;
	mov.f32 	%f185, 0f00000000;
	mov.f32 	%f186, %f185;
	mov.f32 	%f187, %f185;
	mov.f32 	%f188, %f185;
	mov.f32 	%f189, %f185;
	mov.f32 	%f190, %f185;
	mov.f32 	%f191, %f185;
	mov.f32 	%f192, %f185;
	mov.f32 	%f193, %f185;
	mov.f32 	%f194, %f185;
	mov.f32 	%f195, %f185;
	mov.f32 	%f196, %f185;
	mov.f32 	%f197, %f185;
	mov.f32 	%f198, %f185;
	mov.f32 	%f199, %f185;
	mov.f32 	%f200, %f185;
	@%p2 bra 	$L__BB0_5;
	shr.u32 	%r18, %r1, 6;
	and.b32  	%r19, %r1, 3;
	mad.lo.s32 	%r20, %r11, %r5, %r19;
	mov.u32 	%r21, _ZZ9matmul_blILi64ELi64ELi4ELi16EEvPfS0_S0_iiiE7sharedA;
	shl.b32 	%r22, %r1, 2;
	add.s32 	%r6, %r21, %r22;
	mad.lo.s32 	%r23, %r12, %r18, %r2;
	and.b32  	%r24, %r1, 960;
	or.b32  	%r25, %r24, %r2;
	shl.b32 	%r26, %r25, 2;
	mov.u32 	%r27, _ZZ9matmul_blILi64ELi64ELi4ELi16EEvPfS0_S0_iiiE7sharedB;
	add.s32 	%r7, %r27, %r26;
	and.b32  	%r28, %r22, 3840;
	add.s32 	%r8, %r21, %r28;
	mul.wide.u32 	%rd16, %r3, 4;
	mul.wide.u32 	%rd17, %r20, 4;
	add.s64 	%rd18, %rd16, %rd17;
	cvta.to.global.u64 	%rd19, %rd7;
	add.s64 	%rd93, %rd19, %rd18;
	mul.wide.u32 	%rd20, %r4, 4;
	mul.wide.u32 	%rd21, %r23, 4;
	add.s64 	%rd22, %rd20, %rd21;
	cvta.to.global.u64 	%rd23, %rd8;
	add.s64 	%rd92, %rd23, %rd22;
	mov.b32 	%r56, 0;
	mov.f32 	%f185, 0f00000000;
$L__BB0_4:
	ld.global.f32 	%f51, [%rd93];
	st.shared.f32 	[%r6], %f51;
	ld.global.f32 	%f52, [%rd92];
	st.shared.f32 	[%r7], %f52;
	bar.sync 	0;
	mov.u32 	%r29, %tid.x;
	shl.b32 	%r30, %r29, 2;
	and.b32  	%r31, %r30, 252;
	mov.u32 	%r32, _ZZ9matmul_blILi64ELi64ELi4ELi16EEvPfS0_S0_iiiE7sharedB;
	add.s32 	%r33, %r32, %r31;
	ld.shared.f32 	%f53, [%r33];
	ld.shared.f32 	%f54, [%r8];
	fma.rn.f32 	%f55, %f53, %f54, %f200;
	ld.shared.f32 	%f56, [%r8+16];
	fma.rn.f32 	%f57, %f53, %f56, %f199;
	ld.shared.f32 	%f58, [%r8+32];
	fma.rn.f32 	%f59, %f53, %f58, %f198;
	ld.shared.f32 	%f60, [%r8+48];
	fma.rn.f32 	%f61, %f53, %f60, %f197;
	ld.shared.f32 	%f62, [%r8+64];
	fma.rn.f32 	%f63, %f53, %f62, %f196;
	ld.shared.f32 	%f64, [%r8+80];
	fma.rn.f32 	%f65, %f53, %f64, %f195;
	ld.shared.f32 	%f66, [%r8+96];
	fma.rn.f32 	%f67, %f53, %f66, %f194;
	ld.shared.f32 	%f68, [%r8+112];
	fma.rn.f32 	%f69, %f53, %f68, %f193;
	ld.shared.f32 	%f70, [%r8+128];
	fma.rn.f32 	%f71, %f53, %f70, %f192;
	ld.shared.f32 	%f72, [%r8+144];
	fma.rn.f32 	%f73, %f53, %f72, %f191;
	ld.shared.f32 	%f74, [%r8+160];
	fma.rn.f32 	%f75, %f53, %f74, %f190;
	ld.shared.f32 	%f76, [%r8+176];
	fma.rn.f32 	%f77, %f53, %f76, %f189;
	ld.shared.f32 	%f78, [%r8+192];
	fma.rn.f32 	%f79, %f53, %f78, %f188;
	ld.shared.f32 	%f80, [%r8+208];
	fma.rn.f32 	%f81, %f53, %f80, %f187;
	ld.shared.f32 	%f82, [%r8+224];
	fma.rn.f32 	%f83, %f53, %f82, %f186;
	ld.shared.f32 	%f84, [%r8+240];
	fma.rn.f32 	%f85, %f53, %f84, %f185;
	ld.shared.f32 	%f86, [%r33+256];
	ld.shared.f32 	%f87, [%r8+4];
	fma.rn.f32 	%f88, %f86, %f87, %f55;
	ld.shared.f32 	%f89, [%r8+20];
	fma.rn.f32 	%f90, %f86, %f89, %f57;
	ld.shared.f32 	%f91, [%r8+36];
	fma.rn.f32 	%f92, %f86, %f91, %f59;
	ld.shared.f32 	%f93, [%r8+52];
	fma.rn.f32 	%f94, %f86, %f93, %f61;
	ld.shared.f32 	%f95, [%r8+68];
	fma.rn.f32 	%f96, %f86, %f95, %f63;
	ld.shared.f32 	%f97, [%r8+84];
	fma.rn.f32 	%f98, %f86, %f97, %f65;
	ld.shared.f32 	%f99, [%r8+100];
	fma.rn.f32 	%f100, %f86, %f99, %f67;
	ld.shared.f32 	%f101, [%r8+116];
	fma.rn.f32 	%f102, %f86, %f101, %f69;
	ld.shared.f32 	%f103, [%r8+132];
	fma.rn.f32 	%f104, %f86, %f103, %f71;
	ld.shared.f32 	%f105, [%r8+148];
	fma.rn.f32 	%f106, %f86, %f105, %f73;
	ld.shared.f32 	%f107, [%r8+164];
	fma.rn.f32 	%f108, %f86, %f107, %f75;
	ld.shared.f32 	%f109, [%r8+180];
	fma.rn.f32 	%f110, %f86, %f109, %f77;
	ld.shared.f32 	%f111, [%r8+196];
	fma.rn.f32 	%f112, %f86, %f111, %f79;
	ld.shared.f32 	%f113, [%r8+212];
	fma.rn.f32 	%f114, %f86, %f113, %f81;
	ld.shared.f32 	%f115, [%r8+228];
	fma.rn.f32 	%f116, %f86, %f115, %f83;
	ld.shared.f32 	%f117, [%r8+244];
	fma.rn.f32 	%f118, %f86, %f117, %f85;
	ld.shared.f32 	%f119, [%r33+512];
	ld.shared.f32 	%f120, [%r8+8];
	fma.rn.f32 	%f121, %f119, %f120, %f88;
	ld.shared.f32 	%f122, [%r8+24];
	fma.rn.f32 	%f123, %f119, %f122, %f90;
	ld.shared.f32 	%f124, [%r8+40];
	fma.rn.f32 	%f125, %f119, %f124, %f92;
	ld.shared.f32 	%f126, [%r8+56];
	fma.rn.f32 	%f127, %f119, %f126, %f94;
	ld.shared.f32 	%f128, [%r8+72];
	fma.rn.f32 	%f129, %f119, %f128, %f96;
	ld.shared.f32 	%f130, [%r8+88];
	fma.rn.f32 	%f131, %f119, %f130, %f98;
	ld.shared.f32 	%f132, [%r8+104];
	fma.rn.f32 	%f133, %f119, %f132, %f100;
	ld.shared.f32 	%f134, [%r8+120];
	fma.rn.f32 	%f135, %f119, %f134, %f102;
	ld.shared.f32 	%f136, [%r8+136];
	fma.rn.f32 	%f137, %f119, %f136, %f104;
	ld.shared.f32 	%f138, [%r8+152];
	fma.rn.f32 	%f139, %f119, %f138, %f106;
	ld.shared.f32 	%f140, [%r8+168];
	fma.rn.f32 	%f141, %f119, %f140, %f108;
	ld.shared.f32 	%f142, [%r8+184];
	fma.rn.f32 	%f143, %f119, %f142, %f110;
	ld.shared.f32 	%f144, [%r8+200];
	fma.rn.f32 	%f145, %f119, %f144, %f112;
	ld.shared.f32 	%f146, [%r8+216];
	fma.rn.f32 	%f147, %f119, %f146, %f114;
	ld.shared.f32 	%f148, [%r8+232];
	fma.rn.f32 	%f149, %f119, %f148, %f116;
	ld.shared.f32 	%f150, [%r8+248];
	fma.rn.f32 	%f151, %f119, %f150, %f118;
	ld.shared.f32 	%f152, [%r33+768];
	ld.shared.f32 	%f153, [%r8+12];
	fma.rn.f32 	%f200, %f152, %f153, %f121;
	ld.shared.f32 	%f154, [%r8+28];
	fma.rn.f32 	%f199, %f152, %f154, %f123;
	ld.shared.f32 	%f155, [%r8+44];
	fma.rn.f32 	%f198, %f152, %f155, %f125;
	ld.shared.f32 	%f156, [%r8+60];
	fma.rn.f32 	%f197, %f152, %f156, %f127;
	ld.shared.f32 	%f157, [%r8+76];
	fma.rn.f32 	%f196, %f152, %f157, %f129;
	ld.shared.f32 	%f158, [%r8+92];
	fma.rn.f32 	%f195, %f152, %f158, %f131;
	ld.shared.f32 	%f159, [%r8+108];
	fma.rn.f32 	%f194, %f152, %f159, %f133;
	ld.shared.f32 	%f160, [%r8+124];
	fma.rn.f32 	%f193, %f152, %f160, %f135;
	ld.shared.f32 	%f161, [%r8+140];
	fma.rn.f32 	%f192, %f152, %f161, %f137;
	ld.shared.f32 	%f162, [%r8+156];
	fma.rn.f32 	%f191, %f152, %f162, %f139;
	ld.shared.f32 	%f163, [%r8+172];
	fma.rn.f32 	%f190, %f152, %f163, %f141;
	ld.shared.f32 	%f164, [%r8+188];
	fma.rn.f32 	%f189, %f152, %f164, %f143;
	ld.shared.f32 	%f165, [%r8+204];
	fma.rn.f32 	%f188, %f152, %f165, %f145;
	ld.shared.f32 	%f166, [%r8+220];
	fma.rn.f32 	%f187, %f152, %f166, %f147;
	ld.shared.f32 	%f167, [%r8+236];
	fma.rn.f32 	%f186, %f152, %f167, %f149;
	ld.shared.f32 	%f168, [%r8+252];
	fma.rn.f32 	%f185, %f152, %f168, %f151;
	bar.sync 	0;
	add.s32 	%r56, %r56, 4;
	add.s64 	%rd93, %rd93, 16;
	shl.b32 	%r34, %r12, 2;
	mul.wide.s32 	%rd24, %r34, 4;
	add.s64 	%rd92, %rd92, %rd24;
	setp.lt.s32 	%p3, %r56, %r11;
	@%p3 bra 	$L__BB0_4;
$L__BB0_5:
	ld.param.u64 	%rd91, [_Z9matmul_blILi64ELi64ELi4ELi16EEvPfS0_S0_iii_param_2];
	mov.u32 	%r35, %tid.x;
	shr.u32 	%r36, %r35, 2;
	and.b32  	%r37, %r36, 240;
	add.s32 	%r38, %r3, %r4;
	cvt.u64.u32 	%rd25, %r38;
	cvta.to.global.u64 	%rd26, %rd91;
	and.b32  	%r39, %r35, 63;
	mad.lo.s32 	%r40, %r37, %r12, %r39;
	cvt.u64.u32 	%rd27, %r40;
	add.s64 	%rd28, %rd27, %rd25;
	shl.b64 	%rd29, %rd28, 2;
	add.s64 	%rd30, %rd26, %rd29;
	st.global.f32 	[%rd30], %f200;
	add.s32 	%r41, %r40, %r12;
	cvt.u64.u32 	%rd31, %r41;
	add.s64 	%rd32, %rd31, %rd25;
	shl.b64 	%rd33, %rd32, 2;
	add.s64 	%rd34, %rd26, %rd33;
	st.global.f32 	[%rd34], %f199;
	add.s32 	%r42, %r41, %r12;
	cvt.u64.u32 	%rd35, %r42;
	add.s64 	%rd36, %rd35, %rd25;
	shl.b64 	%rd37, %rd36, 2;
	add.s64 	%rd38, %rd26, %rd37;
	st.global.f32 	[%rd38], %f198;
	add.s32 	%r43, %r42, %r12;
	cvt.u64.u32 	%rd39, %r43;
	add.s64 	%rd40, %rd39, %rd25;
	shl.b64 	%rd41, %rd40, 2;
	add.s64 	%rd42, %rd26, %rd41;
	st.global.f32 	[%rd42], %f197;
	add.s32 	%r44, %r43, %r12;
	cvt.u64.u32 	%rd43, %r44;
	add.s64 	%rd44, %rd43, %rd25;
	shl.b64 	%rd45, %rd44, 2;
	add.s64 	%rd46, %rd26, %rd45;
	st.global.f32 	[%rd46], %f196;
	add.s32 	%r45, %r44, %r12;
	cvt.u64.u32 	%rd47, %r45;
	add.s64 	%rd48, %rd47, %rd25;
	shl.b64 	%rd49, %rd48, 2;
	add.s64 	%rd50, %rd26, %rd49;
	st.global.f32 	[%rd50], %f195;
	add.s32 	%r46, %r45, %r12;
	cvt.u64.u32 	%rd51, %r46;
	add.s64 	%rd52, %rd51, %rd25;
	shl.b64 	%rd53, %rd52, 2;
	add.s64 	%rd54, %rd26, %rd53;
	st.global.f32 	[%rd54], %f194;
	add.s32 	%r47, %r46, %r12;
	cvt.u64.u32 	%rd55, %r47;
	add.s64 	%rd56, %rd55, %rd25;
	shl.b64 	%rd57, %rd56, 2;
	add.s64 	%rd58, %rd26, %rd57;
	st.global.f32 	[%rd58], %f193;
	add.s32 	%r48, %r47, %r12;
	cvt.u64.u32 	%rd59, %r48;
	add.s64 	%rd60, %rd59, %rd25;
	shl.b64 	%rd61, %rd60, 2;
	add.s64 	%rd62, %rd26, %rd61;
	st.global.f32 	[%rd62], %f192;
	add.s32 	%r49, %r48, %r12;
	cvt.u64.u32 	%rd63, %r49;
	add.s64 	%rd64, %rd63, %rd25;
	shl.b64 	%rd65, %rd64, 2;
	add.s64 	%rd66, %rd26, %rd65;
	st.global.f32 	[%rd66], %f191;
	add.s32 	%r50, %r49, %r12;
	cvt.u64.u32 	%rd67, %r50;
	add.s64 	%rd68, %rd67, %rd25;
	shl.b64 	%rd69, %rd68, 2;
	add.s64 	%rd70, %rd26, %rd69;
	st.global.f32 	[%rd70], %f190;
	add.s32 	%r51, %r50, %r12;
	cvt.u64.u32 	%rd71, %r51;
	add.s64 	%rd72, %rd71, %rd25;
	shl.b64 	%rd73, %rd72, 2;
	add.s64 	%rd74, %rd26, %rd73;
	st.global.f32 	[%rd74], %f189;
	add.s32 	%r52, %r51, %r12;
	cvt.u64.u32 	%rd75, %r52;
	add.s64 	%rd76, %rd75, %rd25;
	shl.b64 	%rd77, %rd76, 2;
	add.s64 	%rd78, %rd26, %rd77;
	st.global.f32 	[%rd78], %f188;
	add.s32 	%r53, %r52, %r12;
	cvt.u64.u32 	%rd79, %r53;
	add.s64 	%rd80, %rd79, %rd25;
	shl.b64 	%rd81, %rd80, 2;
	add.s64 	%rd82, %rd26, %rd81;
	st.global.f32 	[%rd82], %f187;
	add.s32 	%r54, %r53, %r12;
	cvt.u64.u32 	%rd83, %r54;
	add.s64 	%rd84, %rd83, %rd25;
	shl.b64 	%rd85, %rd84, 2;
	add.s64 	%rd86, %rd26, %rd85;
	st.global.f32 	[%rd86], %f186;
	add.s32 	%r55, %r54, %r12;
	cvt.u64.u32 	%rd87, %r55;
	add.s64 	%rd88, %rd87, %rd25;
	shl.b64 	%rd89, %rd88, 2;
	add.s64 	%rd90, %rd26, %rd89;
	st.global.f32 	[%rd90], %f185;
	ret;

}


// ===== COMPILED SASS (sm_100) =====

	.target	sm_100

	.elftype	@"ET_EXEC"


//--------------------- .note.nv.tkinfo           --------------------------
	.section	.note.nv.tkinfo,"",@"SHT_NOTE"
	.sectionflags	@"SHF_NOTE_NV_TKINFO"
	.tkinfo
        /*0018*/ 	.word	0x00000002
        /*0030*/ 	.string	""
        /*0030*/ 	.string	"ptxas"
        /*0030*/ 	.string	"Cuda compilation tools, release 13.0, V13.0.88"
        /*0030*/ 	.string	"Build cuda_13.0.r13.0/compiler.36424714_0"
        /*0030*/ 	.string	"-arch sm_100 -m 64 "



//--------------------- .note.nv.cuinfo           --------------------------
	.section	.note.nv.cuinfo,"",@"SHT_NOTE"
	.sectionflags	@"SHF_NOTE_NV_CUINFO"
        /*0018*/ 	.short	0x0002
        /*001a*/ 	.short	0x0064
        /*001c*/ 	.short	0x0082
	.zero		2


//--------------------- .nv.info                  --------------------------
	.section	.nv.info,"",@"SHT_CUDA_INFO"
	.align	4


	//----- nvinfo : EIATTR_REGCOUNT
	.align		4
        /*0000*/ 	.byte	0x04, 0x2f
        /*0002*/ 	.short	(.L_4 - .L_3)
	.align		4
.L_3:
        /*0004*/ 	.word	index@(_Z9matmul_blILi64ELi64ELi4ELi16EEvPfS0_S0_iii)
        /*0008*/ 	.word	0x00000040


	//----- nvinfo : EIATTR_FRAME_SIZE
	.align		4
.L_4:
        /*000c*/ 	.byte	0x04, 0x11
        /*000e*/ 	.short	(.L_6 - .L_5)
	.align		4
.L_5:
        /*0010*/ 	.word	index@(_Z9matmul_blILi64ELi64ELi4ELi16EEvPfS0_S0_iii)
        /*0014*/ 	.word	0x00000000


	//----- nvinfo : EIATTR_MIN_STACK_SIZE
	.align		4
.L_6:
        /*0018*/ 	.byte	0x04, 0x12
        /*001a*/ 	.short	(.L_8 - .L_7)
	.align		4
.L_7:
        /*001c*/ 	.word	index@(_Z9matmul_blILi64ELi64ELi4ELi16EEvPfS0_S0_iii)
        /*0020*/ 	.word	0x00000000
.L_8:


//--------------------- .nv.compat                --------------------------
	.section	.nv.compat,"",@"SHT_CUDA_COMPAT_INFO"
	.align	4
        /*0000*/ 	.byte	0x02, 0x09, 0x00, 0x00, 0x02, 0x02, 0x01, 0x00, 0x02, 0x05, 0x05, 0x00, 0x03, 0x07, 0x01, 0x01
        /*0010*/ 	.byte	0x02, 0x03, 0x00, 0x00, 0x02, 0x06, 0x01, 0x00, 0x04, 0x0b, 0x08, 0x00, 0x09, 0x00, 0x00, 0x00
        /*0020*/ 	.byte	0x00, 0x00, 0x00, 0x00


//--------------------- .nv.info._Z9matmul_blILi64ELi64ELi4ELi16EEvPfS0_S0_iii --------------------------
	.section	.nv.info._Z9matmul_blILi64ELi64ELi4ELi16EEvPfS0_S0_iii,"",@"SHT_CUDA_INFO"
	.sectionflags	@""
	.align	4


	//----- nvinfo : EIATTR_CUDA_API_VERSION
	.align		4
        /*0000*/ 	.byte	0x04, 0x37
        /*0002*/ 	.short	(.L_10 - .L_9)
.L_9:
        /*0004*/ 	.word	0x00000082


	//----- nvinfo : EIATTR_KPARAM_INFO
	.align		4
.L_10:
        /*0008*/ 	.byte	0x04, 0x17
        /*000a*/ 	.short	(.L_12 - .L_11)
.L_11:
        /*000c*/ 	.word	0x00000000
        /*0010*/ 	.short	0x0005
        /*0012*/ 	.short	0x0020
        /*0014*/ 	.byte	0x00, 0xf0, 0x11, 0x00


	//----- nvinfo : EIATTR_KPARAM_INFO
	.align		4
.L_12:
        /*0018*/ 	.byte	0x04, 0x17
        /*001a*/ 	.short	(.L_14 - .L_13)
.L_13:
        /*001c*/ 	.word	0x00000000
        /*0020*/ 	.short	0x0004
        /*0022*/ 	.short	0x001c
        /*0024*/ 	.byte	0x00, 0xf0, 0x11, 0x00


	//----- nvinfo : EIATTR_KPARAM_INFO
	.align		4
.L_14:
        /*0028*/ 	.byte	0x04, 0x17
        /*002a*/ 	.short	(.L_16 - .L_15)
.L_15:
        /*002c*/ 	.word	0x00000000
        /*0030*/ 	.short	0x0003
        /*0032*/ 	.short	0x0018
        /*0034*/ 	.byte	0x00, 0xf0, 0x11, 0x00


	//----- nvinfo : EIATTR_KPARAM_INFO
	.align		4
.L_16:
        /*0038*/ 	.byte	0x04, 0x17
        /*003a*/ 	.short	(.L_18 - .L_17)
.L_17:
        /*003c*/ 	.word	0x00000000
        /*0040*/ 	.short	0x0002
        /*0042*/ 	.short	0x0010
        /*0044*/ 	.byte	0x00, 0xf5, 0x21, 0x00


	//----- nvinfo : EIATTR_KPARAM_INFO
	.align		4
.L_18:
        /*0048*/ 	.byte	0x04, 0x17
        /*004a*/ 	.short	(.L_20 - .L_19)
.L_19:
        /*004c*/ 	.word	0x00000000
        /*0050*/ 	.short	0x0001
        /*0052*/ 	.short	0x0008
        /*0054*/ 	.byte	0x00, 0xf5, 0x21, 0x00


	//----- nvinfo : EIATTR_KPARAM_INFO
	.align		4
.L_20:
        /*0058*/ 	.byte	0x04, 0x17
        /*005a*/ 	.short	(.L_22 - .L_21)
.L_21:
        /*005c*/ 	.word	0x00000000
        /*0060*/ 	.short	0x0000
        /*0062*/ 	.short	0x0000
        /*0064*/ 	.byte	0x00, 0xf5, 0x21, 0x00


	//----- nvinfo : EIATTR_SPARSE_MMA_MASK
	.align		4
.L_22:
        /*0068*/ 	.byte	0x03, 0x50
        /*006a*/ 	.short	0x0000


	//----- nvinfo : EIATTR_MAXREG_COUNT
	.align		4
        /*006c*/ 	.byte	0x03, 0x1b
        /*006e*/ 	.short	0x00ff


	//----- nvinfo : EIATTR_NUM_BARRIERS
	.align		4
        /*0070*/ 	.byte	0x02, 0x4c
        /*0072*/ 	.byte	0x01
	.zero		1


	//----- nvinfo : EIATTR_EXTERNS
	.align		4
        /*0074*/ 	.byte	0x04, 0x0f
        /*0076*/ 	.short	(.L_24 - .L_23)


	//   ....[0]....
	.align		4
.L_23:
        /*0078*/ 	.word	index@(__assertfail)


	//----- nvinfo : EIATTR_MERCURY_ISA_VERSION
	.align		4
.L_24:
        /*007c*/ 	.byte	0x03, 0x5f
        /*007e*/ 	.short	0x0101


	//----- nvinfo : EIATTR_VRC_CTA_INIT_COUNT
	.align		4
        /*0080*/ 	.byte	0x02, 0x4a
	.zero		1
	.zero		1


	//----- nvinfo : EIATTR_SYSCALL_OFFSETS
	.align		4
        /*0084*/ 	.byte	0x04, 0x46
        /*0086*/ 	.short	(.L_26 - .L_25)


	//   ....[0]....
.L_25:
        /*0088*/ 	.word	0x000001c0


	//----- nvinfo : EIATTR_EXIT_INSTR_OFFSETS
	.align		4
.L_26:
        /*008c*/ 	.byte	0x04, 0x1c
        /*008e*/ 	.short	(.L_28 - .L_27)


	//   ....[0]....
.L_27:
        /*0090*/ 	.word	0x00001150


	//----- nvinfo : EIATTR_CBANK_PARAM_SIZE
	.align		4
.L_28:
        /*0094*/ 	.byte	0x03, 0x19
        /*0096*/ 	.short	0x0024


	//----- nvinfo : EIATTR_PARAM_CBANK
	.align		4
        /*0098*/ 	.byte	0x04, 0x0a
        /*009a*/ 	.short	(.L_30 - .L_29)
	.align		4
.L_29:
        /*009c*/ 	.word	index@(.nv.constant0._Z9matmul_blILi64ELi64ELi4ELi16EEvPfS0_S0_iii)
        /*00a0*/ 	.short	0x0380
        /*00a2*/ 	.short	0x0024


	//----- nvinfo : EIATTR_SW_WAR
	.align		4
.L_30:
        /*00a4*/ 	.byte	0x04, 0x36
        /*00a6*/ 	.short	(.L_32 - .L_31)
.L_31:
        /*00a8*/ 	.word	0x00000008
.L_32:


//--------------------- .nv.callgraph             --------------------------
	.section	.nv.callgraph,"",@"SHT_CUDA_CALLGRAPH"
	.align	4
	.sectionentsize	8
	.align		4
        /*0000*/ 	.word	0x00000000
	.align		4
        /*0004*/ 	.word	0xffffffff
	.align		4
        /*0008*/ 	.word	index@(_Z9matmul_blILi64ELi64ELi4ELi16EEvPfS0_S0_iii)
	.align		4
        /*000c*/ 	.word	index@(__assertfail)
	.align		4
        /*0010*/ 	.word	0x00000000
	.align		4
        /*0014*/ 	.word	0xfffffffe
	.align		4
        /*0018*/ 	.word	0x00000000
	.align		4
        /*001c*/ 	.word	0xfffffffd
	.align		4
        /*0020*/ 	.word	0x00000000
	.align		4
        /*0024*/ 	.word	0xfffffffc


//--------------------- .nv.constant4             --------------------------
	.section	.nv.constant4,"a",@progbits
	.align	8
	.align		8
.nv.constant4:
        /*0000*/ 	.dword	__assertfail
	.align		8
        /*0008*/ 	.dword	__unnamed_1
	.align		8
        /*0010*/ 	.dword	$str
	.align		8
        /*0018*/ 	.dword	$str$1


//--------------------- .text._Z9matmul_blILi64ELi64ELi4ELi16EEvPfS0_S0_iii --------------------------
	.section	.text._Z9matmul_blILi64ELi64ELi4ELi16EEvPfS0_S0_iii,"ax",@progbits
	.align	128
        .global         _Z9matmul_blILi64ELi64ELi4ELi16EEvPfS0_S0_iii
        .type           _Z9matmul_blILi64ELi64ELi4ELi16EEvPfS0_S0_iii,@function
        .size           _Z9matmul_blILi64ELi64ELi4ELi16EEvPfS0_S0_iii,(.L_x_4 - _Z9matmul_blILi64ELi64ELi4ELi16EEvPfS0_S0_iii)
        .other          _Z9matmul_blILi64ELi64ELi4ELi16EEvPfS0_S0_iii,@"STO_CUDA_ENTRY STV_DEFAULT"
_Z9matmul_blILi64ELi64ELi4ELi16EEvPfS0_S0_iii:
.text._Z9matmul_blILi64ELi64ELi4ELi16EEvPfS0_S0_iii:
[----:B------:R-:W0:Y:S01]  /*0000*/  LDC R1, c[0x0][0x37c] ;  /* 0x0000df00ff017b82 */ /* 0x000e220000000800 */
[----:B------:R-:W1:Y:S01]  /*0010*/  S2R R2, SR_CTAID.X ;  /* 0x0000000000027919 */ /* 0x000e620000002500 */
[----:B------:R-:W2:Y:S06]  /*0020*/  LDCU UR5, c[0x0][0x360] ;  /* 0x00006c00ff0577ac */ /* 0x000eac0008000800 */
[----:B------:R-:W3:Y:S01]  /*0030*/  S2UR UR4, SR_CTAID.Y ;  /* 0x00000000000479c3 */ /* 0x000ee20000002600 */
[----:B------:R-:W4:Y:S01]  /*0040*/  S2R R40, SR_TID.X ;  /* 0x0000000000287919 */ /* 0x000f220000002100 */
[----:B------:R-:W0:Y:S06]  /*0050*/  LDCU.64 UR36, c[0x0][0x358] ;  /* 0x00006b00ff2477ac */ /* 0x000e2c0008000a00 */
[----:B------:R-:W3:Y:S01]  /*0060*/  LDC R17, c[0x0][0x39c] ;  /* 0x0000e700ff117b82 */ /* 0x000ee20000000800 */
[----:B--2---:R-:W-:Y:S01]  /*0070*/  UISETP.NE.AND UP0, UPT, UR5, 0x100, UPT ;  /* 0x000001000500788c */ /* 0x004fe2000bf05270 */
[----:B-1----:R-:W-:-:S02]  /*0080*/  IMAD.SHL.U32 R2, R2, 0x40, RZ ;  /* 0x0000004002027824 */ /* 0x002fc400078e00ff */
[----:B---3--:R-:W-:Y:S01]  /*0090*/  IMAD R17, R17, UR4, RZ ;  /* 0x0000000411117c24 */ /* 0x008fe2000f8e02ff */
[----:B----4-:R-:W-:-:S03]  /*00a0*/  LOP3.LUT R16, R40, 0x3f, RZ, 0xc0, !PT ;  /* 0x0000003f28107812 */ /* 0x010fc600078ec0ff */
[----:B------:R-:W-:Y:S02]  /*00b0*/  IMAD.SHL.U32 R17, R17, 0x40, RZ ;  /* 0x0000004011117824 */ /* 0x000fe400078e00ff */
[----:B0-----:R-:W-:Y:S05]  /*00c0*/  BRA.U !UP0, `(.L_x_0) ;  /* 0x0000000108407547 */ /* 0x001fea000b800000 */
[----:B------:R-:W-:Y:S01]  /*00d0*/  MOV R0, 0x0 ;  /* 0x0000000000007802 */ /* 0x000fe20000000f00 */
[----:B------:R-:W0:Y:S01]  /*00e0*/  LDCU.64 UR4, c[0x4][0x10] ;  /* 0x01000200ff0477ac */ /* 0x000e220008000a00 */
[----:B------:R-:W-:Y:S02]  /*00f0*/  HFMA2 R12, -RZ, RZ, 0, 5.9604644775390625e-08 ;  /* 0x00000001ff0c7431 */ /* 0x000fe400000001ff */
[----:B------:R-:W-:Y:S01]  /*0100*/  IMAD.MOV.U32 R8, RZ, RZ, 0x24 ;  /* 0x00000024ff087424 */ /* 0x000fe200078e00ff */
[----:B------:R1:W2:Y:S01]  /*0110*/  LDC.64 R14, c[0x4][R0] ;  /* 0x01000000000e7b82 */ /* 0x0002a20000000a00 */
[----:B------:R-:W3:Y:S01]  /*0120*/  LDCU.64 UR6, c[0x4][0x18] ;  /* 0x01000300ff0677ac */ /* 0x000ee20008000a00 */
[----:B------:R-:W-:Y:S01]  /*0130*/  IMAD.MOV.U32 R13, RZ, RZ, RZ ;  /* 0x000000ffff0d7224 */ /* 0x000fe200078e00ff */
[----:B------:R-:W4:Y:S01]  /*0140*/  LDCU.64 UR8, c[0x4][0x8] ;  /* 0x01000100ff0877ac */ /* 0x000f220008000a00 */
[----:B0-----:R-:W-:Y:S01]  /*0150*/  MOV R4, UR4 ;  /* 0x0000000400047c02 */ /* 0x001fe20008000f00 */
[----:B------:R-:W-:-:S02]  /*0160*/  IMAD.U32 R5, RZ, RZ, UR5 ;  /* 0x00000005ff057e24 */ /* 0x000fc4000f8e00ff */
[----:B---3--:R-:W-:Y:S01]  /*0170*/  IMAD.U32 R6, RZ, RZ, UR6 ;  /* 0x00000006ff067e24 */ /* 0x008fe2000f8e00ff */
[----:B------:R-:W-:Y:S01]  /*0180*/  MOV R7, UR7 ;  /* 0x0000000700077c02 */ /* 0x000fe20008000f00 */
[----:B----4-:R-:W-:Y:S01]  /*0190*/  IMAD.U32 R10, RZ, RZ, UR8 ;  /* 0x00000008ff0a7e24 */ /* 0x010fe2000f8e00ff */
[----:B-1----:R-:W-:-:S07]  /*01a0*/  MOV R11, UR9 ;  /* 0x00000009000b7c02 */ /* 0x002fce0008000f00 */
[----:B------:R-:W-:-:S07]  /*01b0*/  LEPC R20, `(.L_x_0) ;  /* 0x000000001014794e */ /* 0x000fce0000000000 */
[----:B--2---:R-:W-:Y:S05]  /*01c0*/  CALL.ABS.NOINC R14 ;  /* 0x000000000e007343 */ /* 0x004fea0003c00000 */
.L_x_0:
[----:B------:R-:W0:Y:S01]  /*01d0*/  LDC R0, c[0x0][0x39c] ;  /* 0x0000e700ff007b82 */ /* 0x000e220000000800 */
[----:B------:R-:W-:Y:S01]  /*01e0*/  HFMA2 R54, -RZ, RZ, 0, 0 ;  /* 0x00000000ff367431 */ /* 0x000fe200000001ff */
[----:B------:R-:W-:Y:S02]  /*01f0*/  SHF.R.U32.HI R3, RZ, 0x2, R40 ;  /* 0x00000002ff037819 */ /* 0x000fe40000011628 */
[----:B------:R-:W-:Y:S02]  /*0200*/  CS2R R52, SRZ ;  /* 0x0000000000347805 */ /* 0x000fe4000001ff00 */
[----:B------:R-:W-:Y:S02]  /*0210*/  CS2R R48, SRZ ;  /* 0x0000000000307805 */ /* 0x000fe4000001ff00 */
[----:B------:R-:W-:Y:S02]  /*0220*/  CS2R R50, SRZ ;  /* 0x0000000000327805 */ /* 0x000fe4000001ff00 */
[----:B------:R-:W-:-:S02]  /*0230*/  CS2R R46, SRZ ;  /* 0x00000000002e7805 */ /* 0x000fc4000001ff00 */
[----:B------:R-:W-:Y:S02]  /*0240*/  CS2R R44, SRZ ;  /* 0x00000000002c7805 */ /* 0x000fe4000001ff00 */
[----:B------:R-:W-:Y:S01]  /*0250*/  MOV R58, RZ ;  /* 0x000000ff003a7202 */ /* 0x000fe20000000f00 */
[----:B------:R-:W-:Y:S01]  /*0260*/  IMAD.MOV.U32 R56, RZ, RZ, RZ ;  /* 0x000000ffff387224 */ /* 0x000fe200078e00ff */
[----:B------:R-:W-:Y:S01]  /*0270*/  CS2R R42, SRZ ;  /* 0x00000000002a7805 */ /* 0x000fe2000001ff00 */
[----:B------:R-:W-:Y:S01]  /*0280*/  IMAD.MOV.U32 R41, RZ, RZ, RZ ;  /* 0x000000ffff297224 */ /* 0x000fe200078e00ff */
[----:B0-----:R-:W-:-:S13]  /*0290*/  ISETP.GE.AND P0, PT, R0, 0x1, PT ;  /* 0x000000010000780c */ /* 0x001fda0003f06270 */
[----:B------:R-:W-:Y:S05]  /*02a0*/  @!P0 BRA `(.L_x_1) ;  /* 0x0000000800088947 */ /* 0x000fea0003800000 */
[----:B------:R-:W0:Y:S01]  /*02b0*/  LDC R5, c[0x0][0x3a0] ;  /* 0x0000e800ff057b82 */ /* 0x000e220000000800 */
[----:B------:R-:W1:Y:S01]  /*02c0*/  S2R R10, SR_CgaCtaId ;  /* 0x00000000000a7919 */ /* 0x000e620000008800 */
[C---:B------:R-:W-:Y:S01]  /*02d0*/  LOP3.LUT R6, R40.reuse, 0x3, RZ, 0xc0, !PT ;  /* 0x0000000328067812 */ /* 0x040fe200078ec0ff */
[----:B------:R-:W2:Y:S01]  /*02e0*/  LDCU.128 UR4, c[0x0][0x380] ;  /* 0x00007000ff0477ac */ /* 0x000ea20008000c00 */
[----:B------:R-:W-:Y:S01]  /*02f0*/  SHF.R.U32.HI R4, RZ, 0x6, R40 ;  /* 0x00000006ff047819 */ /* 0x000fe20000011628 */
[----:B------:R-:W-:Y:S01]  /*0300*/  IMAD.MOV.U32 R52, RZ, RZ, RZ ;  /* 0x000000ffff347224 */ /* 0x000fe200078e00ff */
[----:B------:R-:W-:Y:S01]  /*0310*/  LOP3.LUT R11, R40, 0x3c0, RZ, 0xc0, !PT ;  /* 0x000003c0280b7812 */ /* 0x000fe200078ec0ff */
[----:B------:R-:W-:Y:S01]  /*0320*/  IMAD R3, R3, R0, R6 ;  /* 0x0000000003037224 */ /* 0x000fe200078e0206 */
[----:B------:R-:W-:Y:S02]  /*0330*/  MOV R37, RZ ;  /* 0x000000ff00257202 */ /* 0x000fe40000000f00 */
[----:B------:R-:W-:Y:S01]  /*0340*/  LOP3.LUT R11, R11, 0x3f, R40, 0xf8, !PT ;  /* 0x0000003f0b0b7812 */ /* 0x000fe200078ef828 */
[----:B------:R-:W-:Y:S01]  /*0350*/  IMAD.WIDE.U32 R8, R3, 0x4, RZ ;  /* 0x0000000403087825 */ /* 0x000fe200078e00ff */
[----:B------:R-:W-:-:S02]  /*0360*/  MOV R3, 0x400 ;  /* 0x0000040000037802 */ /* 0x000fc40000000f00 */
[----:B------:R-:W-:Y:S01]  /*0370*/  SHF.L.U32 R40, R40, 0x2, RZ ;  /* 0x0000000228287819 */ /* 0x000fe200000006ff */
[----:B------:R-:W-:-:S03]  /*0380*/  IMAD.WIDE.U32 R8, R17, 0x4, R8 ;  /* 0x0000000411087825 */ /* 0x000fc600078e0008 */
[----:B------:R-:W-:Y:S01]  /*0390*/  LOP3.LUT R18, R40, 0xf00, RZ, 0xc0, !PT ;  /* 0x00000f0028127812 */ /* 0x000fe200078ec0ff */
[----:B------:R-:W-:Y:S02]  /*03a0*/  VIADD R38, R3, 0x400 ;  /* 0x0000040003267836 */ /* 0x000fe40000000000 */
[----:B0-----:R-:W-:-:S04]  /*03b0*/  IMAD R4, R4, R5, R16 ;  /* 0x0000000504047224 */ /* 0x001fc800078e0210 */
[----:B------:R-:W-:Y:S01]  /*03c0*/  IMAD.WIDE.U32 R6, R4, 0x4, RZ ;  /* 0x0000000404067825 */ /* 0x000fe200078e00ff */
[----:B--2---:R-:W-:Y:S02]  /*03d0*/  IADD3 R4, P0, PT, R8, UR4, RZ ;  /* 0x0000000408047c10 */ /* 0x004fe4000ff1e0ff */
[----:B-1----:R-:W-:Y:S01]  /*03e0*/  LEA R39, R10, R3, 0x18 ;  /* 0x000000030a277211 */ /* 0x002fe200078ec0ff */
[----:B------:R-:W-:Y:S01]  /*03f0*/  IMAD.WIDE.U32 R6, R2, 0x4, R6 ;  /* 0x0000000402067825 */ /* 0x000fe200078e0006 */
[----:B------:R-:W-:Y:S02]  /*0400*/  LEA R38, R10, R38, 0x18 ;  /* 0x000000260a267211 */ /* 0x000fe400078ec0ff */
[C---:B------:R-:W-:Y:S01]  /*0410*/  IADD3 R18, PT, PT, R39.reuse, R18, RZ ;  /* 0x0000001227127210 */ /* 0x040fe20007ffe0ff */
[----:B------:R-:W-:Y:S01]  /*0420*/  IMAD.IADD R39, R39, 0x1, R40 ;  /* 0x0000000127277824 */ /* 0x000fe200078e0228 */
[----:B------:R-:W-:Y:S02]  /*0430*/  IADD3 R60, P1, PT, R6, UR6, RZ ;  /* 0x00000006063c7c10 */ /* 0x000fe4000ff3e0ff */
[----:B------:R-:W-:-:S02]  /*0440*/  IADD3.X R3, PT, PT, R9, UR5, RZ, P0, !PT ;  /* 0x0000000509037c10 */ /* 0x000fc400087fe4ff */
[----:B------:R-:W-:Y:S02]  /*0450*/  IADD3.X R61, PT, PT, R7, UR7, RZ, P1, !PT ;  /* 0x00000007073d7c10 */ /* 0x000fe40008ffe4ff */
[----:B------:R-:W-:-:S07]  /*0460*/  LEA R36, R11, R38, 0x2 ;  /* 0x000000260b247211 */ /* 0x000fce00078e10ff */
.L_x_2:
[----:B------:R-:W-:Y:S01]  /*0470*/  IMAD.MOV.U32 R6, RZ, RZ, R4 ;  /* 0x000000ffff067224 */ /* 0x000fe200078e0004 */
[----:B------:R-:W-:Y:S01]  /*0480*/  MOV R7, R3 ;  /* 0x0000000300077202 */ /* 0x000fe20000000f00 */
[----:B------:R-:W2:Y:S04]  /*0490*/  LDG.E R21, desc[UR36][R60.64] ;  /* 0x000000243c157981 */ /* 0x000ea8000c1e1900 */
[----:B------:R-:W3:Y:S01]  /*04a0*/  LDG.E R12, desc[UR36][R6.64] ;  /* 0x00000024060c7981 */ /* 0x000ee2000c1e1900 */
[----:B------:R-:W-:Y:S05]  /*04b0*/  WARPSYNC.ALL ;  /* 0x0000000000007948 */ /* 0x000fea0003800000 */
[----:B------:R-:W-:-:S05]  /*04c0*/  LOP3.LUT R9, R40, 0xfc, RZ, 0xc0, !PT ;  /* 0x000000fc28097812 */ /* 0x000fca00078ec0ff */
[----:B------:R-:W-:Y:S02]  /*04d0*/  IMAD.IADD R20, R38, 0x1, R9 ;  /* 0x0000000126147824 */ /* 0x000fe400078e0209 */
[----:B------:R-:W-:-:S05]  /*04e0*/  VIADD R37, R37, 0x4 ;  /* 0x0000000425257836 */ /* 0x000fca0000000000 */
[----:B------:R-:W-:Y:S02]  /*04f0*/  ISETP.GE.AND P0, PT, R37, R0, PT ;  /* 0x000000002500720c */ /* 0x000fe40003f06270 */
[----:B------:R-:W-:-:S04]  /*0500*/  IADD3 R4, P1, PT, R4, 0x10, RZ ;  /* 0x0000001004047810 */ /* 0x000fc80007f3e0ff */
[----:B------:R-:W-:Y:S01]  /*0510*/  IADD3.X R3, PT, PT, RZ, R3, RZ, P1, !PT ;  /* 0x00000003ff037210 */ /* 0x000fe20000ffe4ff */
[----:B---3--:R-:W-:Y:S04]  /*0520*/  STS [R39], R12 ;  /* 0x0000000c27007388 */ /* 0x008fe80000000800 */
[----:B--2---:R-:W-:Y:S01]  /*0530*/  STS [R36], R21 ;  /* 0x0000001524007388 */ /* 0x004fe20000000800 */
[----:B------:R-:W-:Y:S06]  /*0540*/  BAR.SYNC.DEFER_BLOCKING 0x0 ;  /* 0x0000000000007b1d */ /* 0x000fec0000010000 */
[----:B------:R-:W-:Y:S04]  /*0550*/  LDS R19, [R20] ;  /* 0x0000000014137984 */ /* 0x000fe80000000800 */
[----:B------:R-:W0:Y:S04]  /*0560*/  LDS.128 R28, [R18] ;  /* 0x00000000121c7984 */ /* 0x000e280000000c00 */
[----:B------:R-:W1:Y:S04]  /*0570*/  LDS R16, [R20+0x100] ;  /* 0x0001000014107984 */ /* 0x000e680000000800 */
[----:B------:R-:W2:Y:S04]  /*0580*/  LDS.128 R8, [R18+0x20] ;  /* 0x0000200012087984 */ /* 0x000ea80000000c00 */
[----:B------:R-:W3:Y:S04]  /*0590*/  LDS R7, [R20+0x200] ;  /* 0x0002000014077984 */ /* 0x000ee80000000800 */
[----:B------:R-:W4:Y:S04]  /*05a0*/  LDS R6, [R20+0x300] ;  /* 0x0003000014067984 */ /* 0x000f280000000800 */
[----:B------:R-:W5:Y:S04]  /*05b0*/  LDS.128 R12, [R18+0x30] ;  /* 0x00003000120c7984 */ /* 0x000f680000000c00 */
[----:B------:R-:W5:Y:S04]  /*05c0*/  LDS.128 R24, [R18+0x40] ;  /* 0x0000400012187984 */ /* 0x000f680000000c00 */
[----:B------:R-:W5:Y:S01]  /*05d0*/  LDS.128 R32, [R18+0x10] ;  /* 0x0000100012207984 */ /* 0x000f620000000c00 */
[----:B0-----:R-:W-:-:S04]  /*05e0*/  FFMA R23, R19, R28, R42 ;  /* 0x0000001c13177223 */ /* 0x001fc8000000002a */
[----:B-1----:R-:W-:Y:S01]  /*05f0*/  FFMA R22, R16, R29, R23 ;  /* 0x0000001d10167223 */ /* 0x002fe20000000017 */
[----:B--2---:R-:W-:-:S03]  /*0600*/  FFMA R43, R19, R8, R43 ;  /* 0x00000008132b7223 */ /* 0x004fc6000000002b */
[C---:B---3--:R-:W-:Y:S01]  /*0610*/  FFMA R29, R7.reuse, R30, R22 ;  /* 0x0000001e071d7223 */ /* 0x048fe20000000016 */
[----:B------:R-:W-:Y:S01]  /*0620*/  FFMA R8, R16, R9, R43 ;  /* 0x0000000910087223 */ /* 0x000fe2000000002b */
[----:B------:R-:W0:Y:S02]  /*0630*/  LDS.128 R20, [R18+0x50] ;  /* 0x0000500012147984 */ /* 0x000e240000000c00 */
[C---:B----4-:R-:W-:Y:S01]  /*0640*/  FFMA R42, R6.reuse, R31, R29 ;  /* 0x0000001f062a7223 */ /* 0x050fe2000000001d */
[----:B------:R-:W-:Y:S01]  /*0650*/  FFMA R43, R7, R10, R8 ;  /* 0x0000000a072b7223 */ /* 0x000fe20000000008 */
[----:B------:R-:W1:Y:S03]  /*0660*/  LDS.128 R28, [R18+0x60] ;  /* 0x00006000121c7984 */ /* 0x000e660000000c00 */
[----:B------:R-:W-:Y:S02]  /*0670*/  FFMA R43, R6, R11, R43 ;  /* 0x0000000b062b7223 */ /* 0x000fe4000000002b */
[----:B------:R-:W2:Y:S01]  /*0680*/  LDS.128 R8, [R18+0x70] ;  /* 0x0000700012087984 */ /* 0x000ea20000000c00 */
[C---:B-----5:R-:W-:Y:S01]  /*0690*/  FFMA R51, R19.reuse, R12, R51 ;  /* 0x0000000c13337223 */ /* 0x060fe20000000033 */
[----:B------:R-:W-:-:S03]  /*06a0*/  FFMA R53, R19, R24, R53 ;  /* 0x0000001813357223 */ /* 0x000fc60000000035 */
[----:B------:R-:W-:Y:S01]  /*06b0*/  FFMA R12, R16, R13, R51 ;  /* 0x0000000d100c7223 */ /* 0x000fe20000000033 */
[----:B------:R-:W-:-:S03]  /*06c0*/  FFMA R32, R19, R32, R41 ;  /* 0x0000002013207223 */ /* 0x000fc60000000029 */
[----:B------:R-:W-:Y:S01]  /*06d0*/  FFMA R51, R7, R14, R12 ;  /* 0x0000000e07337223 */ /* 0x000fe2000000000c */
[C---:B------:R-:W-:Y:S01]  /*06e0*/  FFMA R12, R16.reuse, R25, R53 ;  /* 0x00000019100c7223 */ /* 0x040fe20000000035 */
[----:B------:R-:W-:-:S03]  /*06f0*/  FFMA R33, R16, R33, R32 ;  /* 0x0000002110217223 */ /* 0x000fc60000000020 */
[C---:B------:R-:W-:Y:S01]  /*0700*/  FFMA R53, R7.reuse, R26, R12 ;  /* 0x0000001a07357223 */ /* 0x040fe2000000000c */
[----:B------:R-:W-:Y:S01]  /*0710*/  FFMA R34, R7, R34, R33 ;  /* 0x0000002207227223 */ /* 0x000fe20000000021 */
[----:B------:R-:W-:-:S03]  /*0720*/  FFMA R51, R6, R15, R51 ;  /* 0x0000000f06337223 */ /* 0x000fc60000000033 */
[----:B------:R-:W-:Y:S02]  /*0730*/  FFMA R41, R6, R35, R34 ;  /* 0x0000002306297223 */ /* 0x000fe40000000022 */
[----:B------:R-:W3:Y:S01]  /*0740*/  LDS.128 R32, [R18+0x80] ;  /* 0x0000800012207984 */ /* 0x000ee20000000c00 */
[C---:B0-----:R-:W-:Y:S01]  /*0750*/  FFMA R20, R19.reuse, R20, R54 ;  /* 0x0000001413147223 */ /* 0x041fe20000000036 */
[----:B-1----:R-:W-:-:S03]  /*0760*/  FFMA R13, R19, R28, R44 ;  /* 0x0000001c130d7223 */ /* 0x002fc6000000002c */
[C---:B------:R-:W-:Y:S01]  /*0770*/  FFMA R21, R16.reuse, R21, R20 ;  /* 0x0000001510157223 */ /* 0x040fe20000000014 */
[C---:B------:R-:W-:Y:S01]  /*0780*/  FFMA R12, R16.reuse, R29, R13 ;  /* 0x0000001d100c7223 */ /* 0x040fe2000000000d */
[----:B--2---:R-:W-:Y:S02]  /*0790*/  FFMA R13, R19, R8, R56 ;  /* 0x00000008130d7223 */ /* 0x004fe40000000038 */
[C---:B------:R-:W-:Y:S01]  /*07a0*/  FFMA R22, R7.reuse, R22, R21 ;  /* 0x0000001607167223 */ /* 0x040fe20000000015 */
[----:B------:R-:W-:Y:S01]  /*07b0*/  FFMA R25, R7, R30, R12 ;  /* 0x0000001e07197223 */ /* 0x000fe2000000000c */
[----:B------:R-:W-:Y:S02]  /*07c0*/  FFMA R8, R16, R9, R13 ;  /* 0x0000000910087223 */ /* 0x000fe4000000000d */
[----:B------:R-:W0:Y:S01]  /*07d0*/  LDS.128 R12, [R18+0xa0] ;  /* 0x0000a000120c7984 */ /* 0x000e220000000c00 */
[C---:B------:R-:W-:Y:S01]  /*07e0*/  FFMA R53, R6.reuse, R27, R53 ;  /* 0x0000001b06357223 */ /* 0x040fe20000000035 */
[C---:B------:R-:W-:Y:S01]  /*07f0*/  FFMA R54, R6.reuse, R23, R22 ;  /* 0x0000001706367223 */ /* 0x040fe20000000016 */
[----:B------:R-:W-:Y:S01]  /*0800*/  FFMA R44, R6, R31, R25 ;  /* 0x0000001f062c7223 */ /* 0x000fe20000000019 */
[----:B------:R-:W1:Y:S04]  /*0810*/  LDS.128 R20, [R18+0x90] ;  /* 0x0000900012147984 */ /* 0x000e680000000c00 */
[----:B------:R-:W2:Y:S01]  /*0820*/  LDS.128 R24, [R18+0xb0] ;  /* 0x0000b00012187984 */ /* 0x000ea20000000c00 */
[----:B---3--:R-:W-:-:S04]  /*0830*/  FFMA R29, R19, R32, R58 ;  /* 0x00000020131d7223 */ /* 0x008fc8000000003a */
[----:B------:R-:W-:Y:S01]  /*0840*/  FFMA R28, R16, R33, R29 ;  /* 0x00000021101c7223 */ /* 0x000fe2000000001d */
[----:B------:R-:W-:-:S04]  /*0850*/  FFMA R9, R7, R10, R8 ;  /* 0x0000000a07097223 */ /* 0x000fc80000000008 */
[----:B------:R-:W-:Y:S02]  /*0860*/  FFMA R56, R6, R11, R9 ;  /* 0x0000000b06387223 */ /* 0x000fe40000000009 */
[----:B------:R-:W3:Y:S01]  /*0870*/  LDS.128 R8, [R18+0xc0] ;  /* 0x0000c00012087984 */ /* 0x000ee20000000c00 */
[----:B0-----:R-:W-:-:S04]  /*0880*/  FFMA R12, R19, R12, R47 ;  /* 0x0000000c130c7223 */ /* 0x001fc8000000002f */
[----:B------:R-:W-:Y:S01]  /*0890*/  FFMA R29, R16, R13, R12 ;  /* 0x0000000d101d7223 */ /* 0x000fe2000000000c */
[C---:B-1----:R-:W-:Y:S01]  /*08a0*/  FFMA R20, R19.reuse, R20, R45 ;  /* 0x0000001413147223 */ /* 0x042fe2000000002d */
[----:B--2---:R-:W-:-:S03]  /*08b0*/  FFMA R13, R19, R24, R46 ;  /* 0x00000018130d7223 */ /* 0x004fc6000000002e */
[C---:B------:R-:W-:Y:S01]  /*08c0*/  FFMA R21, R16.reuse, R21, R20 ;  /* 0x0000001510157223 */ /* 0x040fe20000000014 */
[----:B------:R-:W-:-:S03]  /*08d0*/  FFMA R12, R16, R25, R13 ;  /* 0x00000019100c7223 */ /* 0x000fc6000000000d */
[C---:B------:R-:W-:Y:S01]  /*08e0*/  FFMA R22, R7.reuse, R22, R21 ;  /* 0x0000001607167223 */ /* 0x040fe20000000015 */
[C---:B------:R-:W-:Y:S01]  /*08f0*/  FFMA R14, R7.reuse, R14, R29 ;  /* 0x0000000e070e7223 */ /* 0x040fe2000000001d */
[----:B------:R-:W-:Y:S02]  /*0900*/  FFMA R25, R7, R26, R12 ;  /* 0x0000001a07197223 */ /* 0x000fe4000000000c */
[C---:B------:R-:W-:Y:S01]  /*0910*/  FFMA R45, R6.reuse, R23, R22 ;  /* 0x00000017062d7223 */ /* 0x040fe20000000016 */
[C---:B------:R-:W-:Y:S01]  /*0920*/  FFMA R47, R6.reuse, R15, R14 ;  /* 0x0000000f062f7223 */ /* 0x040fe2000000000e */
[----:B------:R-:W0:Y:S01]  /*0930*/  LDS.128 R20, [R18+0xd0] ;  /* 0x0000d00012147984 */ /* 0x000e220000000c00 */
[----:B------:R-:W-:-:S03]  /*0940*/  FFMA R46, R6, R27, R25 ;  /* 0x0000001b062e7223 */ /* 0x000fc60000000019 */
[----:B------:R-:W1:Y:S04]  /*0950*/  LDS.128 R12, [R18+0xe0] ;  /* 0x0000e000120c7984 */ /* 0x000e680000000c00 */
[----:B------:R-:W2:Y:S01]  /*0960*/  LDS.128 R24, [R18+0xf0] ;  /* 0x0000f00012187984 */ /* 0x000ea20000000c00 */
[----:B---3--:R-:W-:Y:S01]  /*0970*/  FFMA R29, R19, R8, R48 ;  /* 0x00000008131d7223 */ /* 0x008fe20000000030 */
[----:B------:R-:W-:-:S03]  /*0980*/  FFMA R31, R7, R34, R28 ;  /* 0x00000022071f7223 */ /* 0x000fc6000000001c */
[----:B------:R-:W-:Y:S01]  /*0990*/  FFMA R8, R16, R9, R29 ;  /* 0x0000000910087223 */ /* 0x000fe2000000001d */
[----:B------:R-:W-:Y:S01]  /*09a0*/  FFMA R58, R6, R35, R31 ;  /* 0x00000023063a7223 */ /* 0x000fe2000000001f */
[----:B------:R-:W-:-:S05]  /*09b0*/  SHF.L.U32 R31, R5, 0x2, RZ ;  /* 0x00000002051f7819 */ /* 0x000fca00000006ff */
[----:B------:R-:W-:-:S04]  /*09c0*/  IMAD.WIDE R60, R31, 0x4, R60 ;  /* 0x000000041f3c7825 */ /* 0x000fc800078e023c */
[C---:B0-----:R-:W-:Y:S01]  /*09d0*/  FFMA R9, R19.reuse, R20, R50 ;  /* 0x0000001413097223 */ /* 0x041fe20000000032 */
[C---:B-1----:R-:W-:Y:S01]  /*09e0*/  FFMA R12, R19.reuse, R12, R49 ;  /* 0x0000000c130c7223 */ /* 0x042fe20000000031 */
[----:B--2---:R-:W-:Y:S02]  /*09f0*/  FFMA R24, R19, R24, R52 ;  /* 0x0000001813187223 */ /* 0x004fe40000000034 */
[C---:B------:R-:W-:Y:S01]  /*0a00*/  FFMA R9, R16.reuse, R21, R9 ;  /* 0x0000001510097223 */ /* 0x040fe20000000009 */
[C---:B------:R-:W-:Y:S01]  /*0a10*/  FFMA R13, R16.reuse, R13, R12 ;  /* 0x0000000d100d7223 */ /* 0x040fe2000000000c */
[----:B------:R-:W-:Y:S01]  /*0a20*/  FFMA R25, R16, R25, R24 ;  /* 0x0000001910197223 */ /* 0x000fe20000000018 */
[C---:B------:R-:W-:Y:S01]  /*0a30*/  FFMA R21, R7.reuse, R10, R8 ;  /* 0x0000000a07157223 */ /* 0x040fe20000000008 */
[C---:B------:R-:W-:Y:S01]  /*0a40*/  FFMA R22, R7.reuse, R22, R9 ;  /* 0x0000001607167223 */ /* 0x040fe20000000009 */
[C---:B------:R-:W-:Y:S01]  /*0a50*/  FFMA R14, R7.reuse, R14, R13 ;  /* 0x0000000e070e7223 */ /* 0x040fe2000000000d */
[----:B------:R-:W-:Y:S01]  /*0a60*/  FFMA R26, R7, R26, R25 ;  /* 0x0000001a071a7223 */ /* 0x000fe20000000019 */
[C---:B------:R-:W-:Y:S01]  /*0a70*/  FFMA R48, R6.reuse, R11, R21 ;  /* 0x0000000b06307223 */ /* 0x040fe20000000015 */
[C---:B------:R-:W-:Y:S01]  /*0a80*/  FFMA R50, R6.reuse, R23, R22 ;  /* 0x0000001706327223 */ /* 0x040fe20000000016 */
[C---:B------:R-:W-:Y:S01]  /*0a90*/  FFMA R49, R6.reuse, R15, R14 ;  /* 0x0000000f06317223 */ /* 0x040fe2000000000e */
[----:B------:R-:W-:Y:S01]  /*0aa0*/  FFMA R52, R6, R27, R26 ;  /* 0x0000001b06347223 */ /* 0x000fe2000000001a */
[----:B------:R-:W-:Y:S06]  /*0ab0*/  BAR.SYNC.DEFER_BLOCKING 0x0 ;  /* 0x0000000000007b1d */ /* 0x000fec0000010000 */
[----:B------:R-:W-:Y:S05]  /*0ac0*/  @!P0 BRA `(.L_x_2) ;  /* 0xfffffff800688947 */ /* 0x000fea000383ffff */
.L_x_1:
[----:B------:R-:W0:Y:S01]  /*0ad0*/  S2R R3, SR_TID.X ;  /* 0x0000000000037919 */ /* 0x000e220000002100 */
[----:B------:R-:W1:Y:S01]  /*0ae0*/  LDCU UR6, c[0x0][0x3a0] ;  /* 0x00007400ff0677ac */ /* 0x000e620008000800 */
[----:B------:R-:W-:Y:S01]  /*0af0*/  IMAD.IADD R2, R17, 0x1, R2 ;  /* 0x0000000111027824 */ /* 0x000fe200078e0202 */
[----:B------:R-:W2:Y:S01]  /*0b00*/  S2R R0, SR_TID.X ;  /* 0x0000000000007919 */ /* 0x000ea20000002100 */
[----:B------:R-:W3:Y:S01]  /*0b10*/  LDCU.64 UR4, c[0x0][0x390] ;  /* 0x00007200ff0477ac */ /* 0x000ee20008000a00 */
[----:B0-----:R-:W-:Y:S02]  /*0b20*/  SHF.R.U32.HI R4, RZ, 0x2, R3 ;  /* 0x00000002ff047819 */ /* 0x001fe40000011603 */
[----:B--2---:R-:W-:Y:S02]  /*0b30*/  LOP3.LUT R3, R0, 0x3f, RZ, 0xc0, !PT ;  /* 0x0000003f00037812 */ /* 0x004fe400078ec0ff */
[----:B------:R-:W-:-:S05]  /*0b40*/  LOP3.LUT R0, R4, 0xf0, RZ, 0xc0, !PT ;  /* 0x000000f004007812 */ /* 0x000fca00078ec0ff */
[----:B-1----:R-:W-:-:S05]  /*0b50*/  IMAD R3, R0, UR6, R3 ;  /* 0x0000000600037c24 */ /* 0x002fca000f8e0203 */
[----:B------:R-:W-:Y:S02]  /*0b60*/  IADD3 R5, PT, PT, R3, UR6, RZ ;  /* 0x0000000603057c10 */ /* 0x000fe4000fffe0ff */
[C---:B------:R-:W-:Y:S02]  /*0b70*/  IADD3 R7, P0, PT, R2.reuse, R3, RZ ;  /* 0x0000000302077210 */ /* 0x040fe40007f1e0ff */
[C---:B------:R-:W-:Y:S01]  /*0b80*/  IADD3 R8, P1, PT, R2.reuse, R5, RZ ;  /* 0x0000000502087210 */ /* 0x040fe20007f3e0ff */
[----:B------:R-:W-:Y:S01]  /*0b90*/  VIADD R3, R5, UR6 ;  /* 0x0000000605037c36 */ /* 0x000fe20008000000 */
[----:B------:R-:W-:Y:S02]  /*0ba0*/  IADD3.X R10, PT, PT, RZ, RZ, RZ, P0, !PT ;  /* 0x000000ffff0a7210 */ /* 0x000fe400007fe4ff */
[----:B---3--:R-:W-:Y:S01]  /*0bb0*/  LEA R6, P0, R7, UR4, 0x2 ;  /* 0x0000000407067c11 */ /* 0x008fe2000f8010ff */
[----:B------:R-:W-:Y:S01]  /*0bc0*/  IMAD.X R5, RZ, RZ, RZ, P1 ;  /* 0x000000ffff057224 */ /* 0x000fe200008e06ff */
[----:B------:R-:W-:-:S02]  /*0bd0*/  IADD3 R0, P2, PT, R2, R3, RZ ;  /* 0x0000000302007210 */ /* 0x000fc40007f5e0ff */
[C---:B------:R-:W-:Y:S02]  /*0be0*/  LEA R4, P1, R8.reuse, UR4, 0x2 ;  /* 0x0000000408047c11 */ /* 0x040fe4000f8210ff */
[----:B------:R-:W-:Y:S01]  /*0bf0*/  IADD3 R3, PT, PT, R3, UR6, RZ ;  /* 0x0000000603037c10 */ /* 0x000fe2000fffe0ff */
[----:B------:R-:W-:Y:S01]  /*0c00*/  IMAD.X R9, RZ, RZ, RZ, P2 ;  /* 0x000000ffff097224 */ /* 0x000fe200010e06ff */
[----:B------:R-:W-:Y:S02]  /*0c10*/  LEA.HI.X R7, R7, UR5, R10, 0x2, P0 ;  /* 0x0000000507077c11 */ /* 0x000fe400080f140a */
[----:B------:R-:W-:Y:S02]  /*0c20*/  LEA.HI.X R5, R8, UR5, R5, 0x2, P1 ;  /* 0x0000000508057c11 */ /* 0x000fe400088f1405 */
[----:B------:R-:W-:Y:S01]  /*0c30*/  LEA R12, P0, R0, UR4, 0x2 ;  /* 0x00000004000c7c11 */ /* 0x000fe2000f8010ff */
[----:B------:R0:W-:Y:S01]  /*0c40*/  STG.E desc[UR36][R6.64], R42 ;  /* 0x0000002a06007986 */ /* 0x0001e2000c101924 */
[----:B------:R-:W-:-:S02]  /*0c50*/  IADD3 R8, P1, PT, R2, R3, RZ ;  /* 0x0000000302087210 */ /* 0x000fc40007f3e0ff */
[----:B------:R-:W-:Y:S01]  /*0c60*/  IADD3 R3, PT, PT, R3, UR6, RZ ;  /* 0x0000000603037c10 */ /* 0x000fe2000fffe0ff */
[----:B------:R1:W-:Y:S01]  /*0c70*/  STG.E desc[UR36][R4.64], R41 ;  /* 0x0000002904007986 */ /* 0x0003e2000c101924 */
[----:B------:R-:W-:Y:S01]  /*0c80*/  LEA.HI.X R13, R0, UR5, R9, 0x2, P0 ;  /* 0x00000005000d7c11 */ /* 0x000fe200080f1409 */
[----:B------:R-:W-:Y:S01]  /*0c90*/  IMAD.X R9, RZ, RZ, RZ, P1 ;  /* 0x000000ffff097224 */ /* 0x000fe200008e06ff */
[----:B------:R-:W-:Y:S02]  /*0ca0*/  LEA R10, P0, R8, UR4, 0x2 ;  /* 0x00000004080a7c11 */ /* 0x000fe4000f8010ff */
[----:B------:R-:W-:Y:S01]  /*0cb0*/  IADD3 R0, P1, PT, R2, R3, RZ ;  /* 0x0000000302007210 */ /* 0x000fe20007f3e0ff */
[----:B------:R2:W-:Y:S01]  /*0cc0*/  STG.E desc[UR36][R12.64], R43 ;  /* 0x0000002b0c007986 */ /* 0x0005e2000c101924 */
[----:B------:R-:W-:Y:S02]  /*0cd0*/  IADD3 R3, PT, PT, R3, UR6, RZ ;  /* 0x0000000603037c10 */ /* 0x000fe4000fffe0ff */
[----:B------:R-:W-:Y:S01]  /*0ce0*/  LEA.HI.X R11, R8, UR5, R9, 0x2, P0 ;  /* 0x00000005080b7c11 */ /* 0x000fe200080f1409 */
[----:B------:R-:W-:Y:S01]  /*0cf0*/  IMAD.X R9, RZ, RZ, RZ, P1 ;  /* 0x000000ffff097224 */ /* 0x000fe200008e06ff */
[----:B0-----:R-:W-:-:S02]  /*0d00*/  IADD3 R7, P1, PT, R2, R3, RZ ;  /* 0x0000000302077210 */ /* 0x001fc40007f3e0ff */
[C---:B------:R-:W-:Y:S01]  /*0d10*/  LEA R8, P0, R0.reuse, UR4, 0x2 ;  /* 0x0000000400087c11 */ /* 0x040fe2000f8010ff */
[----:B------:R0:W-:Y:S01]  /*0d20*/  STG.E desc[UR36][R10.64], R51 ;  /* 0x000000330a007986 */ /* 0x0001e2000c101924 */
[----:B------:R-:W-:Y:S01]  /*0d30*/  IADD3 R3, PT, PT, R3, UR6, RZ ;  /* 0x0000000603037c10 */ /* 0x000fe2000fffe0ff */
[----:B------:R-:W-:Y:S01]  /*0d40*/  IMAD.X R14, RZ, RZ, RZ, P1 ;  /* 0x000000ffff0e7224 */ /* 0x000fe200008e06ff */
[----:B------:R-:W-:Y:S02]  /*0d50*/  LEA.HI.X R9, R0, UR5, R9, 0x2, P0 ;  /* 0x0000000500097c11 */ /* 0x000fe400080f1409 */
[----:B------:R-:W-:Y:S02]  /*0d60*/  IADD3 R0, P1, PT, R2, R3, RZ ;  /* 0x0000000302007210 */ /* 0x000fe40007f3e0ff */
[----:B------:R-:W-:Y:S01]  /*0d70*/  LEA R6, P0, R7, UR4, 0x2 ;  /* 0x0000000407067c11 */ /* 0x000fe2000f8010ff */
[----:B------:R3:W-:Y:S01]  /*0d80*/  STG.E desc[UR36][R8.64], R53 ;  /* 0x0000003508007986 */ /* 0x0007e2000c101924 */
[----:B------:R-:W-:Y:S01]  /*0d90*/  IADD3 R3, PT, PT, R3, UR6, RZ ;  /* 0x0000000603037c10 */ /* 0x000fe2000fffe0ff */
[----:B-1----:R-:W-:Y:S01]  /*0da0*/  IMAD.X R5, RZ, RZ, RZ, P1 ;  /* 0x000000ffff057224 */ /* 0x002fe200008e06ff */
[----:B------:R-:W-:-:S02]  /*0db0*/  LEA.HI.X R7, R7, UR5, R14, 0x2, P0 ;  /* 0x0000000507077c11 */ /* 0x000fc400080f140e */
[----:B--2---:R-:W-:Y:S02]  /*0dc0*/  IADD3 R13, P1, PT, R2, R3, RZ ;  /* 0x00000003020d7210 */ /* 0x004fe40007f3e0ff */
        /* <DEDUP_REMOVED lines=9> */
[----:B0-----:R-:W-:Y:S01]  /*0e60*/  IMAD.X R11, RZ, RZ, RZ, P1 ;  /* 0x000000ffff0b7224 */ /* 0x001fe200008e06ff */
[----:B------:R-:W-:-:S02]  /*0e70*/  LEA.HI.X R13, R13, UR5, R14, 0x2, P0 ;  /* 0x000000050d0d7c11 */ /* 0x000fc400080f140e */
[----:B---3--:R-:W-:Y:S02]  /*0e80*/  IADD3 R9, P1, PT, R2, R3, RZ ;  /* 0x0000000302097210 */ /* 0x008fe40007f3e0ff */
        /* <DEDUP_REMOVED lines=17> */
[----:B------:R-:W-:Y:S02]  /*0fa0*/  LEA R4, P0, R5, UR4, 0x2 ;  /* 0x0000000405047c11 */ /* 0x000fe4000f8010ff */
[----:B------:R-:W-:Y:S01]  /*0fb0*/  IADD3 R0, P1, PT, R2, R3, RZ ;  /* 0x0000000302007210 */ /* 0x000fe20007f3e0ff */
[----:B------:R-:W-:Y:S01]  /*0fc0*/  VIADD R3, R3, UR6 ;  /* 0x0000000603037c36 */ /* 0x000fe20008000000 */
[----:B------:R-:W-:Y:S01]  /*0fd0*/  LEA.HI.X R5, R5, UR5, R14, 0x2, P0 ;  /* 0x0000000505057c11 */ /* 0x000fe200080f140e */
[----:B------:R2:W-:Y:S01]  /*0fe0*/  STG.E desc[UR36][R6.64], R47 ;  /* 0x0000002f06007986 */ /* 0x0005e2000c101924 */
[----:B0-----:R-:W-:-:S02]  /*0ff0*/  IADD3.X R13, PT, PT, RZ, RZ, RZ, P1, !PT ;  /* 0x000000ffff0d7210 */ /* 0x001fc40000ffe4ff */
[C---:B------:R-:W-:Y:S01]  /*1000*/  LEA R12, P0, R0.reuse, UR4, 0x2 ;  /* 0x00000004000c7c11 */ /* 0x040fe2000f8010ff */
[----:B------:R-:W-:Y:S01]  /*1010*/  STG.E desc[UR36][R4.64], R46 ;  /* 0x0000002e04007986 */ /* 0x000fe2000c101924 */
[----:B---3--:R-:W-:Y:S02]  /*1020*/  IADD3 R11, PT, PT, R3, UR6, RZ ;  /* 0x00000006030b7c10 */ /* 0x008fe4000fffe0ff */
[----:B------:R-:W-:Y:S02]  /*1030*/  LEA.HI.X R13, R0, UR5, R13, 0x2, P0 ;  /* 0x00000005000d7c11 */ /* 0x000fe400080f140d */
[C---:B------:R-:W-:Y:S01]  /*1040*/  IADD3 R14, P0, PT, R2.reuse, R3, RZ ;  /* 0x00000003020e7210 */ /* 0x040fe20007f1e0ff */
[----:B------:R-:W-:Y:S01]  /*1050*/  VIADD R3, R11, UR6 ;  /* 0x000000060b037c36 */ /* 0x000fe20008000000 */
[----:B------:R-:W-:Y:S01]  /*1060*/  IADD3 R11, P2, PT, R2, R11, RZ ;  /* 0x0000000b020b7210 */ /* 0x000fe20007f5e0ff */
[----:B------:R-:W-:Y:S01]  /*1070*/  STG.E desc[UR36][R12.64], R48 ;  /* 0x000000300c007986 */ /* 0x000fe2000c101924 */
[----:B-1----:R-:W-:-:S02]  /*1080*/  IADD3.X R9, PT, PT, RZ, RZ, RZ, P0, !PT ;  /* 0x000000ffff097210 */ /* 0x002fc400007fe4ff */
[----:B------:R-:W-:Y:S01]  /*1090*/  IADD3 R0, P0, PT, R2, R3, RZ ;  /* 0x0000000302007210 */ /* 0x000fe20007f1e0ff */
[----:B------:R-:W-:Y:S01]  /*10a0*/  IMAD.X R10, RZ, RZ, RZ, P2 ;  /* 0x000000ffff0a7224 */ /* 0x000fe200010e06ff */
[----:B------:R-:W-:Y:S02]  /*10b0*/  LEA R8, P1, R14, UR4, 0x2 ;  /* 0x000000040e087c11 */ /* 0x000fe4000f8210ff */
[----:B------:R-:W-:Y:S02]  /*10c0*/  LEA R2, P2, R11, UR4, 0x2 ;  /* 0x000000040b027c11 */ /* 0x000fe4000f8410ff */
[----:B--2---:R-:W-:Y:S02]  /*10d0*/  IADD3.X R7, PT, PT, RZ, RZ, RZ, P0, !PT ;  /* 0x000000ffff077210 */ /* 0x004fe400007fe4ff */
[----:B------:R-:W-:Y:S02]  /*10e0*/  LEA R6, P0, R0, UR4, 0x2 ;  /* 0x0000000400067c11 */ /* 0x000fe4000f8010ff */
[----:B------:R-:W-:-:S02]  /*10f0*/  LEA.HI.X R9, R14, UR5, R9, 0x2, P1 ;  /* 0x000000050e097c11 */ /* 0x000fc400088f1409 */
[----:B------:R-:W-:Y:S02]  /*1100*/  LEA.HI.X R3, R11, UR5, R10, 0x2, P2 ;  /* 0x000000050b037c11 */ /* 0x000fe400090f140a */
[----:B------:R-:W-:Y:S01]  /*1110*/  LEA.HI.X R7, R0, UR5, R7, 0x2, P0 ;  /* 0x0000000500077c11 */ /* 0x000fe200080f1407 */
[----:B------:R-:W-:Y:S04]  /*1120*/  STG.E desc[UR36][R8.64], R50 ;  /* 0x0000003208007986 */ /* 0x000fe8000c101924 */
[----:B------:R-:W-:Y:S04]  /*1130*/  STG.E desc[UR36][R2.64], R49 ;  /* 0x0000003102007986 */ /* 0x000fe8000c101924 */
[----:B------:R-:W-:Y:S01]  /*1140*/  STG.E desc[UR36][R6.64], R52 ;  /* 0x0000003406007986 */ /* 0x000fe2000c101924 */
[----:B------:R-:W-:Y:S05]  /*1150*/  EXIT ;  /* 0x000000000000794d */ /* 0x000fea0003800000 */
.L_x_3:
[----:B------:R-:W-:-:S00]  /*1160*/  BRA `(.L_x_3) ;  /* 0xfffffffc00fc7947 */ /* 0x000fc0000383ffff */
[----:B------:R-:W-:-:S00]  /*1170*/  NOP ;  /* 0x0000000000007918 */ /* 0x000fc00000000000 */
        /* <DEDUP_REMOVED lines=8> */
.L_x_4:


//--------------------- .nv.global.init           --------------------------
	.section	.nv.global.init,"aw",@progbits
.nv.global.init:
	.type		$str,@object
	.size		$str,($str$1 - $str)
$str:
        /*0000*/ 	.byte	0x42, 0x4d, 0x20, 0x2a, 0x20, 0x42, 0x4b, 0x20, 0x3d, 0x3d, 0x20, 0x62, 0x6c, 0x6f, 0x63, 0x6b
        /*0010*/ 	.byte	0x44, 0x69, 0x6d, 0x2e, 0x78, 0x00
	.type		$str$1,@object
	.size		$str$1,(__unnamed_1 - $str$1)
$str$1:
        /*0016*/ 	.byte	0x2f, 0x74, 0x6d, 0x70, 0x2f, 0x73, 0x61, 0x73, 0x73, 0x5f, 0x63, 0x75, 0x5f, 0x64, 0x38, 0x6d
        /*0026*/ 	.byte	0x35, 0x70, 0x31, 0x69, 0x62, 0x2f, 0x6b, 0x2e, 0x63, 0x75, 0x00
	.type		__unnamed_1,@object
	.size		__unnamed_1,(.L_0 - __unnamed_1)
__unnamed_1:
        /*0031*/ 	.byte	0x76, 0x6f, 0x69, 0x64, 0x20, 0x6d, 0x61, 0x74, 0x6d, 0x75, 0x6c, 0x5f, 0x62, 0x6c, 0x28, 0x66
        /*0041*/ 	.byte	0x6c, 0x6f, 0x61, 0x74, 0x20, 0x2a, 0x2c, 0x20, 0x66, 0x6c, 0x6f, 0x61, 0x74, 0x20, 0x2a, 0x2c
        /*0051*/ 	.byte	0x20, 0x66, 0x6c, 0x6f, 0x61, 0x74, 0x20, 0x2a, 0x2c, 0x20, 0x69, 0x6e, 0x74, 0x2c, 0x20, 0x69
        /*0061*/ 	.byte	0x6e, 0x74, 0x2c, 0x20, 0x69, 0x6e, 0x74, 0x29, 0x20, 0x5b, 0x77, 0x69, 0x74, 0x68, 0x20, 0x69
        /*0071*/ 	.byte	0x6e, 0x74, 0x20, 0x42, 0x4d, 0x20, 0x3d, 0x20, 0x36, 0x34, 0x3b, 0x20, 0x69, 0x6e, 0x74, 0x20
        /*0081*/ 	.byte	0x42, 0x4e, 0x20, 0x3d, 0x20, 0x36, 0x34, 0x3b, 0x20, 0x69, 0x6e, 0x74, 0x20, 0x42, 0x4b, 0x20
        /*0091*/ 	.byte	0x3d, 0x20, 0x34, 0x3b, 0x20, 0x69, 0x6e, 0x74, 0x20, 0x54, 0x4d, 0x20, 0x3d, 0x20, 0x31, 0x36
        /*00a1*/ 	.byte	0x5d, 0x00
.L_0:


//--------------------- .nv.shared._Z9matmul_blILi64ELi64ELi4ELi16EEvPfS0_S0_iii --------------------------
	.section	.nv.shared._Z9matmul_blILi64ELi64ELi4ELi16EEvPfS0_S0_iii,"aw",@nobits
	.sectionflags	@""
	.align	4
.nv.shared._Z9matmul_blILi64ELi64ELi4ELi16EEvPfS0_S0_iii:
	.zero		3072


//--------------------- .nv.shared.reserved.0     --------------------------
	.section	.nv.shared.reserved.0,"aw",@nobits
	.weak		__nv_reservedSMEM_offset_0_alias
	.size		__nv_reservedSMEM_offset_0_alias, 0, 64
	.other		__nv_reservedSMEM_offset_0_alias,@"STO_CUDA_RESERVED_SHARED STV_DEFAULT"
__nv_reservedSMEM_offset_0_alias:
	.zero		0
	.zero		64


//--------------------- .nv.constant0._Z9matmul_blILi64ELi64ELi4ELi16EEvPfS0_S0_iii --------------------------
	.section	.nv.constant0._Z9matmul_blILi64ELi64ELi4ELi16EEvPfS0_S0_iii,"a",@progbits
	.sectionflags	@""
	.align	4
.nv.constant0._Z9matmul_blILi64ELi64ELi4ELi16EEvPfS0_S0_iii:
	.zero		932


//--------------------- SYMBOLS --------------------------

	.type		.nv.reservedSmem.offset0,@object
	.size		.nv.reservedSmem.offset0,0x4
	.type		.nv.reservedSmem.cap,@object
	.size		.nv.reservedSmem.cap,0x4
	.type		__assertfail,@function
